//
// Generated by NVIDIA NVVM Compiler
//
// Compiler Build ID: CL-36424714
// Cuda compilation tools, release 13.0, V13.0.88
// Based on NVVM 20.0.0
//

.version 9.0
.target sm_100
.address_size 64

	// .globl	_Z6AddIntPiS_

.visible .entry _Z6AddIntPiS_(
	.param .u64 .ptr .align 1 _Z6AddIntPiS__param_0,
	.param .u64 .ptr .align 1 _Z6AddIntPiS__param_1
)
{
	.reg .pred 	%p<2>;
	.reg .b32 	%r<16>;
	.reg .b64 	%rd<5>;

	ld.param.u64 	%rd3, [_Z6AddIntPiS__param_0];
	ld.param.u64 	%rd4, [_Z6AddIntPiS__param_1];
	cvta.to.global.u64 	%rd1, %rd3;
	cvta.to.global.u64 	%rd2, %rd4;
	ld.global.u32 	%r14, [%rd1];
	mov.b32 	%r15, 0;
$L__BB0_1:
	ld.global.u32 	%r8, [%rd2];
	add.s32 	%r4, %r14, %r8;
	st.global.u32 	[%rd1], %r4;
	setp.eq.s32 	%p1, %r15, 10000004;
	@%p1 bra 	$L__BB0_3;
	ld.global.u32 	%r9, [%rd2];
	add.s32 	%r10, %r4, %r9;
	st.global.u32 	[%rd1], %r10;
	ld.global.u32 	%r11, [%rd2];
	add.s32 	%r12, %r10, %r11;
	st.global.u32 	[%rd1], %r12;
	ld.global.u32 	%r13, [%rd2];
	add.s32 	%r14, %r12, %r13;
	st.global.u32 	[%rd1], %r14;
	add.s32 	%r15, %r15, 4;
	bra.uni 	$L__BB0_1;
$L__BB0_3:
	ret;

}
	// .globl	_Z7AddIntsPiS_i
.visible .entry _Z7AddIntsPiS_i(
	.param .u64 .ptr .align 1 _Z7AddIntsPiS_i_param_0,
	.param .u64 .ptr .align 1 _Z7AddIntsPiS_i_param_1,
	.param .u32 _Z7AddIntsPiS_i_param_2
)
{
	.reg .pred 	%p<2>;
	.reg .b32 	%r<9>;
	.reg .b64 	%rd<8>;

	ld.param.u64 	%rd1, [_Z7AddIntsPiS_i_param_0];
	ld.param.u64 	%rd2, [_Z7AddIntsPiS_i_param_1];
	ld.param.u32 	%r2, [_Z7AddIntsPiS_i_param_2];
	mov.u32 	%r3, %ctaid.x;
	mov.u32 	%r4, %ntid.x;
	mov.u32 	%r5, %tid.x;
	mad.lo.s32 	%r1, %r3, %r4, %r5;
	setp.ge.s32 	%p1, %r1, %r2;
	@%p1 bra 	$L__BB1_2;
	cvta.to.global.u64 	%rd3, %rd2;
	cvta.to.global.u64 	%rd4, %rd1;
	mul.wide.s32 	%rd5, %r1, 4;
	add.s64 	%rd6, %rd3, %rd5;
	ld.global.u32 	%r6, [%rd6];
	add.s64 	%rd7, %rd4, %rd5;
	ld.global.u32 	%r7, [%rd7];
	add.s32 	%r8, %r7, %r6;
	st.global.u32 	[%rd7], %r8;
$L__BB1_2:
	ret;

}


// ===== COMPILED SASS (sm_100) =====

	.target	sm_100

	.elftype	@"ET_EXEC"


//--------------------- .note.nv.tkinfo           --------------------------
	.section	.note.nv.tkinfo,"",@"SHT_NOTE"
	.sectionflags	@"SHF_NOTE_NV_TKINFO"
	.tkinfo
        /*0018*/ 	.word	0x00000002
        /*0030*/ 	.string	""
        /*0030*/ 	.string	"ptxas"
        /*0030*/ 	.string	"Cuda compilation tools, release 13.0, V13.0.88"
        /*0030*/ 	.string	"Build cuda_13.0.r13.0/compiler.36424714_0"
        /*0030*/ 	.string	"-arch sm_100 -m 64 "



//--------------------- .note.nv.cuinfo           --------------------------
	.section	.note.nv.cuinfo,"",@"SHT_NOTE"
	.sectionflags	@"SHF_NOTE_NV_CUINFO"
        /*0018*/ 	.short	0x0002
        /*001a*/ 	.short	0x0064
        /*001c*/ 	.short	0x0082
	.zero		2


//--------------------- .nv.info                  --------------------------
	.section	.nv.info,"",@"SHT_CUDA_INFO"
	.align	4


	//----- nvinfo : EIATTR_REGCOUNT
	.align		4
        /*0000*/ 	.byte	0x04, 0x2f
        /*0002*/ 	.short	(.L_1 - .L_0)
	.align		4
.L_0:
        /*0004*/ 	.word	index@(_Z6AddIntPiS_)
        /*0008*/ 	.word	0x00000016


	//----- nvinfo : EIATTR_FRAME_SIZE
	.align		4
.L_1:
        /*000c*/ 	.byte	0x04, 0x11
        /*000e*/ 	.short	(.L_3 - .L_2)
	.align		4
.L_2:
        /*0010*/ 	.word	index@(_Z6AddIntPiS_)
        /*0014*/ 	.word	0x00000000


	//----- nvinfo : EIATTR_REGCOUNT
	.align		4
.L_3:
        /*0018*/ 	.byte	0x04, 0x2f
        /*001a*/ 	.short	(.L_5 - .L_4)
	.align		4
.L_4:
        /*001c*/ 	.word	index@(_Z7AddIntsPiS_i)
        /*0020*/ 	.word	0x0000000a


	//----- nvinfo : EIATTR_FRAME_SIZE
	.align		4
.L_5:
        /*0024*/ 	.byte	0x04, 0x11
        /*0026*/ 	.short	(.L_7 - .L_6)
	.align		4
.L_6:
        /*0028*/ 	.word	index@(_Z7AddIntsPiS_i)
        /*002c*/ 	.word	0x00000000


	//----- nvinfo : EIATTR_MIN_STACK_SIZE
	.align		4
.L_7:
        /*0030*/ 	.byte	0x04, 0x12
        /*0032*/ 	.short	(.L_9 - .L_8)
	.align		4
.L_8:
        /*0034*/ 	.word	index@(_Z7AddIntsPiS_i)
        /*0038*/ 	.word	0x00000000


	//----- nvinfo : EIATTR_MIN_STACK_SIZE
	.align		4
.L_9:
        /*003c*/ 	.byte	0x04, 0x12
        /*003e*/ 	.short	(.L_11 - .L_10)
	.align		4
.L_10:
        /*0040*/ 	.word	index@(_Z6AddIntPiS_)
        /*0044*/ 	.word	0x00000000
.L_11:


//--------------------- .nv.compat                --------------------------
	.section	.nv.compat,"",@"SHT_CUDA_COMPAT_INFO"
	.align	4
        /*0000*/ 	.byte	0x02, 0x09, 0x00, 0x00, 0x02, 0x02, 0x01, 0x00, 0x02, 0x05, 0x05, 0x00, 0x03, 0x07, 0x01, 0x01
        /*0010*/ 	.byte	0x02, 0x03, 0x00, 0x00, 0x02, 0x06, 0x01, 0x00, 0x04, 0x0b, 0x08, 0x00, 0x09, 0x00, 0x00, 0x00
        /*0020*/ 	.byte	0x00, 0x00, 0x00, 0x00


//--------------------- .nv.info._Z7AddIntsPiS_i  --------------------------
	.section	.nv.info._Z7AddIntsPiS_i,"",@"SHT_CUDA_INFO"
	.sectionflags	@""
	.align	4


	//----- nvinfo : EIATTR_CUDA_API_VERSION
	.align		4
        /*0000*/ 	.byte	0x04, 0x37
        /*0002*/ 	.short	(.L_13 - .L_12)
.L_12:
        /*0004*/ 	.word	0x00000082


	//----- nvinfo : EIATTR_KPARAM_INFO
	.align		4
.L_13:
        /*0008*/ 	.byte	0x04, 0x17
        /*000a*/ 	.short	(.L_15 - .L_14)
.L_14:
        /*000c*/ 	.word	0x00000000
        /*0010*/ 	.short	0x0002
        /*0012*/ 	.short	0x0010
        /*0014*/ 	.byte	0x00, 0xf0, 0x11, 0x00


	//----- nvinfo : EIATTR_KPARAM_INFO
	.align		4
.L_15:
        /*0018*/ 	.byte	0x04, 0x17
        /*001a*/ 	.short	(.L_17 - .L_16)
.L_16:
        /*001c*/ 	.word	0x00000000
        /*0020*/ 	.short	0x0001
        /*0022*/ 	.short	0x0008
        /*0024*/ 	.byte	0x00, 0xf5, 0x21, 0x00


	//----- nvinfo : EIATTR_KPARAM_INFO
	.align		4
.L_17:
        /*0028*/ 	.byte	0x04, 0x17
        /*002a*/ 	.short	(.L_19 - .L_18)
.L_18:
        /*002c*/ 	.word	0x00000000
        /*0030*/ 	.short	0x0000
        /*0032*/ 	.short	0x0000
        /*0034*/ 	.byte	0x00, 0xf5, 0x21, 0x00


	//----- nvinfo : EIATTR_SPARSE_MMA_MASK
	.align		4
.L_19:
        /*0038*/ 	.byte	0x03, 0x50
        /*003a*/ 	.short	0x0000


	//----- nvinfo : EIATTR_MAXREG_COUNT
	.align		4
        /*003c*/ 	.byte	0x03, 0x1b
        /*003e*/ 	.short	0x00ff


	//----- nvinfo : EIATTR_MERCURY_ISA_VERSION
	.align		4
        /*0040*/ 	.byte	0x03, 0x5f
        /*0042*/ 	.short	0x0101


	//----- nvinfo : EIATTR_VRC_CTA_INIT_COUNT
	.align		4
        /*0044*/ 	.byte	0x02, 0x4a
	.zero		1
	.zero		1


	//----- nvinfo : EIATTR_EXIT_INSTR_OFFSETS
	.align		4
        /*0048*/ 	.byte	0x04, 0x1c
        /*004a*/ 	.short	(.L_21 - .L_20)


	//   ....[0]....
.L_20:
        /*004c*/ 	.word	0x00000070


	//   ....[1]....
        /*0050*/ 	.word	0x00000110


	//----- nvinfo : EIATTR_CBANK_PARAM_SIZE
	.align		4
.L_21:
        /*0054*/ 	.byte	0x03, 0x19
        /*0056*/ 	.short	0x0014


	//----- nvinfo : EIATTR_PARAM_CBANK
	.align		4
        /*0058*/ 	.byte	0x04, 0x0a
        /*005a*/ 	.short	(.L_23 - .L_22)
	.align		4
.L_22:
        /*005c*/ 	.word	index@(.nv.constant0._Z7AddIntsPiS_i)
        /*0060*/ 	.short	0x0380
        /*0062*/ 	.short	0x0014


	//----- nvinfo : EIATTR_SW_WAR
	.align		4
.L_23:
        /*0064*/ 	.byte	0x04, 0x36
        /*0066*/ 	.short	(.L_25 - .L_24)
.L_24:
        /*0068*/ 	.word	0x00000008
.L_25:


//--------------------- .nv.info._Z6AddIntPiS_    --------------------------
	.section	.nv.info._Z6AddIntPiS_,"",@"SHT_CUDA_INFO"
	.sectionflags	@""
	.align	4


	//----- nvinfo : EIATTR_CUDA_API_VERSION
	.align		4
        /*0000*/ 	.byte	0x04, 0x37
        /*0002*/ 	.short	(.L_27 - .L_26)
.L_26:
        /*0004*/ 	.word	0x00000082


	//----- nvinfo : EIATTR_KPARAM_INFO
	.align		4
.L_27:
        /*0008*/ 	.byte	0x04, 0x17
        /*000a*/ 	.short	(.L_29 - .L_28)
.L_28:
        /*000c*/ 	.word	0x00000000
        /*0010*/ 	.short	0x0001
        /*0012*/ 	.short	0x0008
        /*0014*/ 	.byte	0x00, 0xf5, 0x21, 0x00


	//----- nvinfo : EIATTR_KPARAM_INFO
	.align		4
.L_29:
        /*0018*/ 	.byte	0x04, 0x17
        /*001a*/ 	.short	(.L_31 - .L_30)
.L_30:
        /*001c*/ 	.word	0x00000000
        /*0020*/ 	.short	0x0000
        /*0022*/ 	.short	0x0000
        /*0024*/ 	.byte	0x00, 0xf5, 0x21, 0x00


	//----- nvinfo : EIATTR_SPARSE_MMA_MASK
	.align		4
.L_31:
        /*0028*/ 	.byte	0x03, 0x50
        /*002a*/ 	.short	0x0000


	//----- nvinfo : EIATTR_MAXREG_COUNT
	.align		4
        /*002c*/ 	.byte	0x03, 0x1b
        /*002e*/ 	.short	0x00ff


	//----- nvinfo : EIATTR_MERCURY_ISA_VERSION
	.align		4
        /*0030*/ 	.byte	0x03, 0x5f
        /*0032*/ 	.short	0x0101


	//----- nvinfo : EIATTR_VRC_CTA_INIT_COUNT
	.align		4
        /*0034*/ 	.byte	0x02, 0x4a
	.zero		1
	.zero		1


	//----- nvinfo : EIATTR_EXIT_INSTR_OFFSETS
	.align		4
        /*0038*/ 	.byte	0x04, 0x1c
        /*003a*/ 	.short	(.L_33 - .L_32)


	//   ....[0]....
.L_32:
        /*003c*/ 	.word	0x00000d80


	//----- nvinfo : EIATTR_CBANK_PARAM_SIZE
	.align		4
.L_33:
        /*0040*/ 	.byte	0x03, 0x19
        /*0042*/ 	.short	0x0010


	//----- nvinfo : EIATTR_PARAM_CBANK
	.align		4
        /*0044*/ 	.byte	0x04, 0x0a
        /*0046*/ 	.short	(.L_35 - .L_34)
	.align		4
.L_34:
        /*0048*/ 	.word	index@(.nv.constant0._Z6AddIntPiS_)
        /*004c*/ 	.short	0x0380
        /*004e*/ 	.short	0x0010


	//----- nvinfo : EIATTR_SW_WAR
	.align		4
.L_35:
        /*0050*/ 	.byte	0x04, 0x36
        /*0052*/ 	.short	(.L_37 - .L_36)
.L_36:
        /*0054*/ 	.word	0x00000008
.L_37:


//--------------------- .nv.callgraph             --------------------------
	.section	.nv.callgraph,"",@"SHT_CUDA_CALLGRAPH"
	.align	4
	.sectionentsize	8
	.align		4
        /*0000*/ 	.word	0x00000000
	.align		4
        /*0004*/ 	.word	0xffffffff
	.align		4
        /*0008*/ 	.word	0x00000000
	.align		4
        /*000c*/ 	.word	0xfffffffe
	.align		4
        /*0010*/ 	.word	0x00000000
	.align		4
        /*0014*/ 	.word	0xfffffffd
	.align		4
        /*0018*/ 	.word	0x00000000
	.align		4
        /*001c*/ 	.word	0xfffffffc


//--------------------- .text._Z7AddIntsPiS_i     --------------------------
	.section	.text._Z7AddIntsPiS_i,"ax",@progbits
	.align	128
        .global         _Z7AddIntsPiS_i
        .type           _Z7AddIntsPiS_i,@function
        .size           _Z7AddIntsPiS_i,(.L_x_3 - _Z7AddIntsPiS_i)
        .other          _Z7AddIntsPiS_i,@"STO_CUDA_ENTRY STV_DEFAULT"
_Z7AddIntsPiS_i:
.text._Z7AddIntsPiS_i:
[----:B------:R-:W-:Y:S01]  /*0000*/  LDC R1, c[0x0][0x37c] ;  /* 0x0000df00ff017b82 */ /* 0x000fe20000000800 */
[----:B------:R-:W0:Y:S07]  /*0010*/  S2R R0, SR_TID.X ;  /* 0x0000000000007919 */ /* 0x000e2e0000002100 */
[----:B------:R-:W0:Y:S01]  /*0020*/  S2UR UR4, SR_CTAID.X ;  /* 0x00000000000479c3 */ /* 0x000e220000002500 */
[----:B------:R-:W1:Y:S07]  /*0030*/  LDCU UR5, c[0x0][0x390] ;  /* 0x00007200ff0577ac */ /* 0x000e6e0008000800 */
[----:B------:R-:W0:Y:S02]  /*0040*/  LDC R7, c[0x0][0x360] ;  /* 0x0000d800ff077b82 */ /* 0x000e240000000800 */
[----:B0-----:R-:W-:-:S05]  /*0050*/  IMAD R7, R7, UR4, R0 ;  /* 0x0000000407077c24 */ /* 0x001fca000f8e0200 */
[----:B-1----:R-:W-:-:S13]  /*0060*/  ISETP.GE.AND P0, PT, R7, UR5, PT ;  /* 0x0000000507007c0c */ /* 0x002fda000bf06270 */
[----:B------:R-:W-:Y:S05]  /*0070*/  @P0 EXIT ;  /* 0x000000000000094d */ /* 0x000fea0003800000 */
[----:B------:R-:W0:Y:S01]  /*0080*/  LDC.64 R2, c[0x0][0x388] ;  /* 0x0000e200ff027b82 */ /* 0x000e220000000a00 */
[----:B------:R-:W1:Y:S07]  /*0090*/  LDCU.64 UR4, c[0x0][0x358] ;  /* 0x00006b00ff0477ac */ /* 0x000e6e0008000a00 */
[----:B------:R-:W2:Y:S01]  /*00a0*/  LDC.64 R4, c[0x0][0x380] ;  /* 0x0000e000ff047b82 */ /* 0x000ea20000000a00 */
[----:B0-----:R-:W-:-:S06]  /*00b0*/  IMAD.WIDE R2, R7, 0x4, R2 ;  /* 0x0000000407027825 */ /* 0x001fcc00078e0202 */
[----:B-1----:R-:W3:Y:S01]  /*00c0*/  LDG.E R2, desc[UR4][R2.64] ;  /* 0x0000000402027981 */ /* 0x002ee2000c1e1900 */
[----:B--2---:R-:W-:-:S05]  /*00d0*/  IMAD.WIDE R4, R7, 0x4, R4 ;  /* 0x0000000407047825 */ /* 0x004fca00078e0204 */
[----:B------:R-:W3:Y:S02]  /*00e0*/  LDG.E R7, desc[UR4][R4.64] ;  /* 0x0000000404077981 */ /* 0x000ee4000c1e1900 */
[----:B---3--:R-:W-:-:S05]  /*00f0*/  IADD3 R7, PT, PT, R2, R7, RZ ;  /* 0x0000000702077210 */ /* 0x008fca0007ffe0ff */
[----:B------:R-:W-:Y:S01]  /*0100*/  STG.E desc[UR4][R4.64], R7 ;  /* 0x0000000704007986 */ /* 0x000fe2000c101904 */
[----:B------:R-:W-:Y:S05]  /*0110*/  EXIT ;  /* 0x000000000000794d */ /* 0x000fea0003800000 */
.L_x_0:
[----:B------:R-:W-:-:S00]  /*0120*/  BRA `(.L_x_0) ;  /* 0xfffffffc00fc7947 */ /* 0x000fc0000383ffff */
[----:B------:R-:W-:-:S00]  /*0130*/  NOP ;  /* 0x0000000000007918 */ /* 0x000fc00000000000 */
        /* <DEDUP_REMOVED lines=12> */
.L_x_3:


//--------------------- .text._Z6AddIntPiS_       --------------------------
	.section	.text._Z6AddIntPiS_,"ax",@progbits
	.align	128
        .global         _Z6AddIntPiS_
        .type           _Z6AddIntPiS_,@function
        .size           _Z6AddIntPiS_,(.L_x_4 - _Z6AddIntPiS_)
        .other          _Z6AddIntPiS_,@"STO_CUDA_ENTRY STV_DEFAULT"
_Z6AddIntPiS_:
.text._Z6AddIntPiS_:
[----:B------:R-:W-:Y:S08]  /*0000*/  LDC R1, c[0x0][0x37c] ;  /* 0x0000df00ff017b82 */ /* 0x000ff00000000800 */
[----:B------:R-:W0:Y:S01]  /*0010*/  LDC.64 R2, c[0x0][0x380] ;  /* 0x0000e000ff027b82 */ /* 0x000e220000000a00 */
[----:B------:R-:W0:Y:S07]  /*0020*/  LDCU.64 UR6, c[0x0][0x358] ;  /* 0x00006b00ff0677ac */ /* 0x000e2e0008000a00 */
[----:B------:R-:W1:Y:S01]  /*0030*/  LDC.64 R4, c[0x0][0x388] ;  /* 0x0000e200ff047b82 */ /* 0x000e620000000a00 */
[----:B0-----:R-:W2:Y:S04]  /*0040*/  LDG.E R0, desc[UR6][R2.64] ;  /* 0x0000000602007981 */ /* 0x001ea8000c1e1900 */
[----:B-1----:R-:W2:Y:S02]  /*0050*/  LDG.E R7, desc[UR6][R4.64] ;  /* 0x0000000604077981 */ /* 0x002ea4000c1e1900 */
[----:B--2---:R-:W-:-:S05]  /*0060*/  IADD3 R7, PT, PT, R0, R7, RZ ;  /* 0x0000000700077210 */ /* 0x004fca0007ffe0ff */
[----:B------:R0:W-:Y:S04]  /*0070*/  STG.E desc[UR6][R2.64], R7 ;  /* 0x0000000702007986 */ /* 0x0001e8000c101906 */
[----:B------:R-:W2:Y:S02]  /*0080*/  LDG.E R0, desc[UR6][R4.64] ;  /* 0x0000000604007981 */ /* 0x000ea4000c1e1900 */
[----:B--2---:R-:W-:-:S05]  /*0090*/  IADD3 R9, PT, PT, R7, R0, RZ ;  /* 0x0000000007097210 */ /* 0x004fca0007ffe0ff */
[----:B------:R1:W-:Y:S04]  /*00a0*/  STG.E desc[UR6][R2.64], R9 ;  /* 0x0000000902007986 */ /* 0x0003e8000c101906 */
[----:B------:R-:W2:Y:S02]  /*00b0*/  LDG.E R0, desc[UR6][R4.64] ;  /* 0x0000000604007981 */ /* 0x000ea4000c1e1900 */
[----:B--2---:R-:W-:-:S05]  /*00c0*/  IMAD.IADD R11, R9, 0x1, R0 ;  /* 0x00000001090b7824 */ /* 0x004fca00078e0200 */
[----:B------:R1:W-:Y:S04]  /*00d0*/  STG.E desc[UR6][R2.64], R11 ;  /* 0x0000000b02007986 */ /* 0x0003e8000c101906 */
[----:B------:R-:W2:Y:S02]  /*00e0*/  LDG.E R0, desc[UR6][R4.64] ;  /* 0x0000000604007981 */ /* 0x000ea4000c1e1900 */
[----:B--2---:R-:W-:-:S05]  /*00f0*/  IADD3 R13, PT, PT, R11, R0, RZ ;  /* 0x000000000b0d7210 */ /* 0x004fca0007ffe0ff */
[----:B------:R1:W-:Y:S04]  /*0100*/  STG.E desc[UR6][R2.64], R13 ;  /* 0x0000000d02007986 */ /* 0x0003e8000c101906 */
[----:B------:R-:W0:Y:S01]  /*0110*/  LDG.E R0, desc[UR6][R4.64] ;  /* 0x0000000604007981 */ /* 0x000e22000c1e1900 */
[----:B------:R-:W-:Y:S01]  /*0120*/  UMOV UR4, 0x4 ;  /* 0x0000000400047882 */ /* 0x000fe20000000000 */
[----:B0-----:R-:W-:-:S05]  /*0130*/  IMAD.IADD R7, R13, 0x1, R0 ;  /* 0x000000010d077824 */ /* 0x001fca00078e0200 */
[----:B------:R1:W-:Y:S02]  /*0140*/  STG.E desc[UR6][R2.64], R7 ;  /* 0x0000000702007986 */ /* 0x0003e4000c101906 */
.L_x_1:
[----:B------:R-:W1:Y:S02]  /*0150*/  LDG.E R0, desc[UR6][R4.64] ;  /* 0x0000000604007981 */ /* 0x000e64000c1e1900 */
[----:B-1--4-:R-:W-:-:S05]  /*0160*/  IADD3 R7, PT, PT, R0, R7, RZ ;  /* 0x0000000700077210 */ /* 0x012fca0007ffe0ff */
[----:B------:R0:W-:Y:S04]  /*0170*/  STG.E desc[UR6][R2.64], R7 ;  /* 0x0000000702007986 */ /* 0x0001e8000c101906 */
[----:B------:R-:W2:Y:S02]  /*0180*/  LDG.E R0, desc[UR6][R4.64] ;  /* 0x0000000604007981 */ /* 0x000ea4000c1e1900 */
[----:B--2---:R-:W-:-:S05]  /*0190*/  IMAD.IADD R9, R7, 0x1, R0 ;  /* 0x0000000107097824 */ /* 0x004fca00078e0200 */
[----:B------:R1:W-:Y:S04]  /*01a0*/  STG.E desc[UR6][R2.64], R9 ;  /* 0x0000000902007986 */ /* 0x0003e8000c101906 */
[----:B------:R-:W2:Y:S02]  /*01b0*/  LDG.E R0, desc[UR6][R4.64] ;  /* 0x0000000604007981 */ /* 0x000ea4000c1e1900 */
[----:B--2---:R-:W-:-:S05]  /*01c0*/  IADD3 R11, PT, PT, R9, R0, RZ ;  /* 0x00000000090b7210 */ /* 0x004fca0007ffe0ff */
[----:B------:R2:W-:Y:S04]  /*01d0*/  STG.E desc[UR6][R2.64], R11 ;  /* 0x0000000b02007986 */ /* 0x0005e8000c101906 */
[----:B------:R-:W3:Y:S02]  /*01e0*/  LDG.E R0, desc[UR6][R4.64] ;  /* 0x0000000604007981 */ /* 0x000ee4000c1e1900 */
[----:B---3--:R-:W-:-:S05]  /*01f0*/  IMAD.IADD R13, R11, 0x1, R0 ;  /* 0x000000010b0d7824 */ /* 0x008fca00078e0200 */
[----:B------:R3:W-:Y:S04]  /*0200*/  STG.E desc[UR6][R2.64], R13 ;  /* 0x0000000d02007986 */ /* 0x0007e8000c101906 */
[----:B------:R-:W0:Y:S02]  /*0210*/  LDG.E R0, desc[UR6][R4.64] ;  /* 0x0000000604007981 */ /* 0x000e24000c1e1900 */
[----:B0-----:R-:W-:-:S05]  /*0220*/  IADD3 R7, PT, PT, R13, R0, RZ ;  /* 0x000000000d077210 */ /* 0x001fca0007ffe0ff */
[----:B------:R0:W-:Y:S04]  /*0230*/  STG.E desc[UR6][R2.64], R7 ;  /* 0x0000000702007986 */ /* 0x0001e8000c101906 */
[----:B------:R-:W1:Y:S02]  /*0240*/  LDG.E R0, desc[UR6][R4.64] ;  /* 0x0000000604007981 */ /* 0x000e64000c1e1900 */
[----:B-1----:R-:W-:-:S05]  /*0250*/  IMAD.IADD R9, R7, 0x1, R0 ;  /* 0x0000000107097824 */ /* 0x002fca00078e0200 */
        /* <DEDUP_REMOVED lines=154> */
[----:B------:R-:W4:Y:S02]  /*0c00*/  LDG.E R0, desc[UR6][R4.64] ;  /* 0x0000000604007981 */ /* 0x000f24000c1e1900 */
[----:B----4-:R-:W-:-:S05]  /*0c10*/  IMAD.IADD R15, R7, 0x1, R0 ;  /* 0x00000001070f7824 */ /* 0x010fca00078e0200 */
[----:B------:R4:W-:Y:S04]  /*0c20*/  STG.E desc[UR6][R2.64], R15 ;  /* 0x0000000f02007986 */ /* 0x0009e8000c101906 */
[----:B------:R-:W5:Y:S02]  /*0c30*/  LDG.E R0, desc[UR6][R4.64] ;  /* 0x0000000604007981 */ /* 0x000f64000c1e1900 */
[----:B-----5:R-:W-:-:S05]  /*0c40*/  IADD3 R17, PT, PT, R15, R0, RZ ;  /* 0x000000000f117210 */ /* 0x020fca0007ffe0ff */
[----:B------:R4:W-:Y:S04]  /*0c50*/  STG.E desc[UR6][R2.64], R17 ;  /* 0x0000001102007986 */ /* 0x0009e8000c101906 */
[----:B------:R-:W5:Y:S02]  /*0c60*/  LDG.E R0, desc[UR6][R4.64] ;  /* 0x0000000604007981 */ /* 0x000f64000c1e1900 */
[----:B-----5:R-:W-:-:S05]  /*0c70*/  IMAD.IADD R19, R17, 0x1, R0 ;  /* 0x0000000111137824 */ /* 0x020fca00078e0200 */
[----:B------:R4:W-:Y:S04]  /*0c80*/  STG.E desc[UR6][R2.64], R19 ;  /* 0x0000001302007986 */ /* 0x0009e8000c101906 */
[----:B------:R-:W1:Y:S02]  /*0c90*/  LDG.E R0, desc[UR6][R4.64] ;  /* 0x0000000604007981 */ /* 0x000e64000c1e1900 */
[----:B-1----:R-:W-:-:S05]  /*0ca0*/  IADD3 R9, PT, PT, R0, R19, RZ ;  /* 0x0000001300097210 */ /* 0x002fca0007ffe0ff */
[----:B------:R4:W-:Y:S04]  /*0cb0*/  STG.E desc[UR6][R2.64], R9 ;  /* 0x0000000902007986 */ /* 0x0009e8000c101906 */
[----:B------:R-:W2:Y:S02]  /*0cc0*/  LDG.E R0, desc[UR6][R4.64] ;  /* 0x0000000604007981 */ /* 0x000ea4000c1e1900 */
[----:B--2---:R-:W-:-:S05]  /*0cd0*/  IMAD.IADD R11, R9, 0x1, R0 ;  /* 0x00000001090b7824 */ /* 0x004fca00078e0200 */
[----:B------:R4:W-:Y:S04]  /*0ce0*/  STG.E desc[UR6][R2.64], R11 ;  /* 0x0000000b02007986 */ /* 0x0009e8000c101906 */
[----:B------:R-:W3:Y:S02]  /*0cf0*/  LDG.E R0, desc[UR6][R4.64] ;  /* 0x0000000604007981 */ /* 0x000ee4000c1e1900 */
[----:B---3--:R-:W-:-:S05]  /*0d00*/  IADD3 R13, PT, PT, R11, R0, RZ ;  /* 0x000000000b0d7210 */ /* 0x008fca0007ffe0ff */
[----:B------:R4:W-:Y:S04]  /*0d10*/  STG.E desc[UR6][R2.64], R13 ;  /* 0x0000000d02007986 */ /* 0x0009e8000c101906 */
[----:B------:R-:W0:Y:S01]  /*0d20*/  LDG.E R0, desc[UR6][R4.64] ;  /* 0x0000000604007981 */ /* 0x000e22000c1e1900 */
[----:B------:R-:W-:-:S04]  /*0d30*/  UIADD3 UR4, UPT, UPT, UR4, 0x40, URZ ;  /* 0x0000004004047890 */ /* 0x000fc8000fffe0ff */
[----:B------:R-:W-:Y:S01]  /*0d40*/  UISETP.NE.AND UP0, UPT, UR4, 0x989684, UPT ;  /* 0x009896840400788c */ /* 0x000fe2000bf05270 */
[----:B0-----:R-:W-:-:S05]  /*0d50*/  IMAD.IADD R7, R13, 0x1, R0 ;  /* 0x000000010d077824 */ /* 0x001fca00078e0200 */
[----:B------:R4:W-:Y:S03]  /*0d60*/  STG.E desc[UR6][R2.64], R7 ;  /* 0x0000000702007986 */ /* 0x0009e6000c101906 */
[----:B------:R-:W-:Y:S05]  /*0d70*/  BRA.U UP0, `(.L_x_1) ;  /* 0xfffffff100f47547 */ /* 0x000fea000b83ffff */
[----:B------:R-:W-:Y:S05]  /*0d80*/  EXIT ;  /* 0x000000000000794d */ /* 0x000fea0003800000 */
.L_x_2:
        /* <DEDUP_REMOVED lines=15> */
.L_x_4:


//--------------------- .nv.shared.reserved.0     --------------------------
	.section	.nv.shared.reserved.0,"aw",@nobits
	.weak		__nv_reservedSMEM_offset_0_alias
	.size		__nv_reservedSMEM_offset_0_alias, 0, 64
	.other		__nv_reservedSMEM_offset_0_alias,@"STO_CUDA_RESERVED_SHARED STV_DEFAULT"
__nv_reservedSMEM_offset_0_alias:
	.zero		0
	.zero		64


//--------------------- .nv.constant0._Z7AddIntsPiS_i --------------------------
	.section	.nv.constant0._Z7AddIntsPiS_i,"a",@progbits
	.sectionflags	@""
	.align	4
.nv.constant0._Z7AddIntsPiS_i:
	.zero		916


//--------------------- .nv.constant0._Z6AddIntPiS_ --------------------------
	.section	.nv.constant0._Z6AddIntPiS_,"a",@progbits
	.sectionflags	@""
	.align	4
.nv.constant0._Z6AddIntPiS_:
	.zero		912


//--------------------- SYMBOLS --------------------------

	.type		.nv.reservedSmem.offset0,@object
	.size		.nv.reservedSmem.offset0,0x4
